//
// Generated by NVIDIA NVVM Compiler
//
// Compiler Build ID: CL-36424714
// Cuda compilation tools, release 13.0, V13.0.88
// Based on NVVM 20.0.0
//

.version 9.0
.target sm_100
.address_size 64

	// .globl	_Z9scalMult2Pf
.const .align 4 .b8 constDataA[16384];
.const .align 4 .b8 constDataB[16384];
// _ZZ9scalMult2PfE3ash has been demoted

.visible .entry _Z9scalMult2Pf(
	.param .u64 .ptr .align 1 _Z9scalMult2Pf_param_0
)
{
	.reg .pred 	%p<10>;
	.reg .b32 	%r<47>;
	.reg .b32 	%f<85>;
	.reg .b64 	%rd<10>;
	// demoted variable
	.shared .align 4 .b8 _ZZ9scalMult2PfE3ash[128];
	ld.param.u64 	%rd1, [_Z9scalMult2Pf_param_0];
	mov.u32 	%r1, %ctaid.x;
	mov.u32 	%r2, %ntid.x;
	mov.u32 	%r23, %tid.x;
	mad.lo.s32 	%r24, %r1, %r2, %r23;
	mul.wide.u32 	%rd2, %r24, 4;
	mov.u64 	%rd3, constDataA;
	add.s64 	%rd4, %rd3, %rd2;
	ld.const.f32 	%f14, [%rd4];
	mov.u64 	%rd5, constDataB;
	add.s64 	%rd6, %rd5, %rd2;
	ld.const.f32 	%f15, [%rd6];
	mul.f32 	%f16, %f14, %f15;
	shl.b32 	%r25, %r23, 2;
	mov.u32 	%r26, _ZZ9scalMult2PfE3ash;
	add.s32 	%r27, %r26, %r25;
	st.shared.f32 	[%r27], %f16;
	bar.sync 	0;
	setp.ne.s32 	%p1, %r23, 0;
	@%p1 bra 	$L__BB0_14;
	and.b32  	%r3, %r2, 15;
	setp.lt.u32 	%p2, %r2, 16;
	mov.f32 	%f84, 0f00000000;
	mov.b32 	%r43, 0;
	@%p2 bra 	$L__BB0_4;
	and.b32  	%r43, %r2, 2032;
	add.s32 	%r40, %r26, 32;
	and.b32  	%r31, %r2, -16;
	neg.s32 	%r41, %r31;
	mov.f32 	%f84, 0f00000000;
$L__BB0_3:
	.pragma "nounroll";
	ld.shared.f32 	%f20, [%r40+-32];
	add.f32 	%f21, %f84, %f20;
	ld.shared.f32 	%f22, [%r40+-28];
	add.f32 	%f23, %f21, %f22;
	ld.shared.f32 	%f24, [%r40+-24];
	add.f32 	%f25, %f23, %f24;
	ld.shared.f32 	%f26, [%r40+-20];
	add.f32 	%f27, %f25, %f26;
	ld.shared.f32 	%f28, [%r40+-16];
	add.f32 	%f29, %f27, %f28;
	ld.shared.f32 	%f30, [%r40+-12];
	add.f32 	%f31, %f29, %f30;
	ld.shared.f32 	%f32, [%r40+-8];
	add.f32 	%f33, %f31, %f32;
	ld.shared.f32 	%f34, [%r40+-4];
	add.f32 	%f35, %f33, %f34;
	ld.shared.f32 	%f36, [%r40];
	add.f32 	%f37, %f35, %f36;
	ld.shared.f32 	%f38, [%r40+4];
	add.f32 	%f39, %f37, %f38;
	ld.shared.f32 	%f40, [%r40+8];
	add.f32 	%f41, %f39, %f40;
	ld.shared.f32 	%f42, [%r40+12];
	add.f32 	%f43, %f41, %f42;
	ld.shared.f32 	%f44, [%r40+16];
	add.f32 	%f45, %f43, %f44;
	ld.shared.f32 	%f46, [%r40+20];
	add.f32 	%f47, %f45, %f46;
	ld.shared.f32 	%f48, [%r40+24];
	add.f32 	%f49, %f47, %f48;
	ld.shared.f32 	%f50, [%r40+28];
	add.f32 	%f84, %f49, %f50;
	add.s32 	%r41, %r41, 16;
	add.s32 	%r40, %r40, 64;
	setp.ne.s32 	%p3, %r41, 0;
	@%p3 bra 	$L__BB0_3;
$L__BB0_4:
	setp.eq.s32 	%p4, %r3, 0;
	@%p4 bra 	$L__BB0_13;
	and.b32  	%r11, %r2, 7;
	setp.lt.u32 	%p5, %r3, 8;
	@%p5 bra 	$L__BB0_7;
	shl.b32 	%r32, %r43, 2;
	add.s32 	%r34, %r26, %r32;
	ld.shared.f32 	%f52, [%r34];
	add.f32 	%f53, %f84, %f52;
	ld.shared.f32 	%f54, [%r34+4];
	add.f32 	%f55, %f53, %f54;
	ld.shared.f32 	%f56, [%r34+8];
	add.f32 	%f57, %f55, %f56;
	ld.shared.f32 	%f58, [%r34+12];
	add.f32 	%f59, %f57, %f58;
	ld.shared.f32 	%f60, [%r34+16];
	add.f32 	%f61, %f59, %f60;
	ld.shared.f32 	%f62, [%r34+20];
	add.f32 	%f63, %f61, %f62;
	ld.shared.f32 	%f64, [%r34+24];
	add.f32 	%f65, %f63, %f64;
	ld.shared.f32 	%f66, [%r34+28];
	add.f32 	%f84, %f65, %f66;
	add.s32 	%r43, %r43, 8;
$L__BB0_7:
	setp.eq.s32 	%p6, %r11, 0;
	@%p6 bra 	$L__BB0_13;
	and.b32  	%r14, %r2, 3;
	setp.lt.u32 	%p7, %r11, 4;
	@%p7 bra 	$L__BB0_10;
	shl.b32 	%r35, %r43, 2;
	add.s32 	%r37, %r26, %r35;
	ld.shared.f32 	%f68, [%r37];
	add.f32 	%f69, %f84, %f68;
	ld.shared.f32 	%f70, [%r37+4];
	add.f32 	%f71, %f69, %f70;
	ld.shared.f32 	%f72, [%r37+8];
	add.f32 	%f73, %f71, %f72;
	ld.shared.f32 	%f74, [%r37+12];
	add.f32 	%f84, %f73, %f74;
	add.s32 	%r43, %r43, 4;
$L__BB0_10:
	setp.eq.s32 	%p8, %r14, 0;
	@%p8 bra 	$L__BB0_13;
	shl.b32 	%r38, %r43, 2;
	add.s32 	%r46, %r26, %r38;
	neg.s32 	%r45, %r14;
$L__BB0_12:
	.pragma "nounroll";
	ld.shared.f32 	%f75, [%r46];
	add.f32 	%f84, %f84, %f75;
	add.s32 	%r46, %r46, 4;
	add.s32 	%r45, %r45, 1;
	setp.ne.s32 	%p9, %r45, 0;
	@%p9 bra 	$L__BB0_12;
$L__BB0_13:
	cvta.to.global.u64 	%rd7, %rd1;
	mul.wide.u32 	%rd8, %r1, 4;
	add.s64 	%rd9, %rd7, %rd8;
	st.global.f32 	[%rd9], %f84;
$L__BB0_14:
	ret;

}


// ===== COMPILED SASS (sm_100) =====

	.target	sm_100

	.elftype	@"ET_EXEC"


//--------------------- .note.nv.tkinfo           --------------------------
	.section	.note.nv.tkinfo,"",@"SHT_NOTE"
	.sectionflags	@"SHF_NOTE_NV_TKINFO"
	.tkinfo
        /*0018*/ 	.word	0x00000002
        /*0030*/ 	.string	""
        /*0030*/ 	.string	"ptxas"
        /*0030*/ 	.string	"Cuda compilation tools, release 13.0, V13.0.88"
        /*0030*/ 	.string	"Build cuda_13.0.r13.0/compiler.36424714_0"
        /*0030*/ 	.string	"-arch sm_100 -m 64 "



//--------------------- .note.nv.cuinfo           --------------------------
	.section	.note.nv.cuinfo,"",@"SHT_NOTE"
	.sectionflags	@"SHF_NOTE_NV_CUINFO"
        /*0018*/ 	.short	0x0002
        /*001a*/ 	.short	0x0064
        /*001c*/ 	.short	0x0082
	.zero		2


//--------------------- .nv.info                  --------------------------
	.section	.nv.info,"",@"SHT_CUDA_INFO"
	.align	4


	//----- nvinfo : EIATTR_REGCOUNT
	.align		4
        /*0000*/ 	.byte	0x04, 0x2f
        /*0002*/ 	.short	(.L_3 - .L_2)
	.align		4
.L_2:
        /*0004*/ 	.word	index@(_Z9scalMult2Pf)
        /*0008*/ 	.word	0x00000016


	//----- nvinfo : EIATTR_FRAME_SIZE
	.align		4
.L_3:
        /*000c*/ 	.byte	0x04, 0x11
        /*000e*/ 	.short	(.L_5 - .L_4)
	.align		4
.L_4:
        /*0010*/ 	.word	index@(_Z9scalMult2Pf)
        /*0014*/ 	.word	0x00000000


	//----- nvinfo : EIATTR_MIN_STACK_SIZE
	.align		4
.L_5:
        /*0018*/ 	.byte	0x04, 0x12
        /*001a*/ 	.short	(.L_7 - .L_6)
	.align		4
.L_6:
        /*001c*/ 	.word	index@(_Z9scalMult2Pf)
        /*0020*/ 	.word	0x00000000
.L_7:


//--------------------- .nv.compat                --------------------------
	.section	.nv.compat,"",@"SHT_CUDA_COMPAT_INFO"
	.align	4
        /*0000*/ 	.byte	0x02, 0x09, 0x00, 0x00, 0x02, 0x02, 0x01, 0x00, 0x02, 0x05, 0x05, 0x00, 0x03, 0x07, 0x01, 0x01
        /*0010*/ 	.byte	0x02, 0x03, 0x00, 0x00, 0x02, 0x06, 0x01, 0x00, 0x04, 0x0b, 0x08, 0x00, 0x09, 0x00, 0x00, 0x00
        /*0020*/ 	.byte	0x00, 0x00, 0x00, 0x00


//--------------------- .nv.info._Z9scalMult2Pf   --------------------------
	.section	.nv.info._Z9scalMult2Pf,"",@"SHT_CUDA_INFO"
	.sectionflags	@""
	.align	4


	//----- nvinfo : EIATTR_CUDA_API_VERSION
	.align		4
        /*0000*/ 	.byte	0x04, 0x37
        /*0002*/ 	.short	(.L_9 - .L_8)
.L_8:
        /*0004*/ 	.word	0x00000082


	//----- nvinfo : EIATTR_KPARAM_INFO
	.align		4
.L_9:
        /*0008*/ 	.byte	0x04, 0x17
        /*000a*/ 	.short	(.L_11 - .L_10)
.L_10:
        /*000c*/ 	.word	0x00000000
        /*0010*/ 	.short	0x0000
        /*0012*/ 	.short	0x0000
        /*0014*/ 	.byte	0x00, 0xf5, 0x21, 0x00


	//----- nvinfo : EIATTR_SPARSE_MMA_MASK
	.align		4
.L_11:
        /*0018*/ 	.byte	0x03, 0x50
        /*001a*/ 	.short	0x0000


	//----- nvinfo : EIATTR_MAXREG_COUNT
	.align		4
        /*001c*/ 	.byte	0x03, 0x1b
        /*001e*/ 	.short	0x00ff


	//----- nvinfo : EIATTR_NUM_BARRIERS
	.align		4
        /*0020*/ 	.byte	0x02, 0x4c
        /*0022*/ 	.byte	0x01
	.zero		1


	//----- nvinfo : EIATTR_MERCURY_ISA_VERSION
	.align		4
        /*0024*/ 	.byte	0x03, 0x5f
        /*0026*/ 	.short	0x0101


	//----- nvinfo : EIATTR_VRC_CTA_INIT_COUNT
	.align		4
        /*0028*/ 	.byte	0x02, 0x4a
	.zero		1
	.zero		1


	//----- nvinfo : EIATTR_EXIT_INSTR_OFFSETS
	.align		4
        /*002c*/ 	.byte	0x04, 0x1c
        /*002e*/ 	.short	(.L_13 - .L_12)


	//   ....[0]....
.L_12:
        /*0030*/ 	.word	0x00000100


	//   ....[1]....
        /*0034*/ 	.word	0x000005e0


	//----- nvinfo : EIATTR_CBANK_PARAM_SIZE
	.align		4
.L_13:
        /*0038*/ 	.byte	0x03, 0x19
        /*003a*/ 	.short	0x0008


	//----- nvinfo : EIATTR_PARAM_CBANK
	.align		4
        /*003c*/ 	.byte	0x04, 0x0a
        /*003e*/ 	.short	(.L_15 - .L_14)
	.align		4
.L_14:
        /*0040*/ 	.word	index@(.nv.constant0._Z9scalMult2Pf)
        /*0044*/ 	.short	0x0380
        /*0046*/ 	.short	0x0008


	//----- nvinfo : EIATTR_SW_WAR
	.align		4
.L_15:
        /*0048*/ 	.byte	0x04, 0x36
        /*004a*/ 	.short	(.L_17 - .L_16)
.L_16:
        /*004c*/ 	.word	0x00000008
.L_17:


//--------------------- .nv.callgraph             --------------------------
	.section	.nv.callgraph,"",@"SHT_CUDA_CALLGRAPH"
	.align	4
	.sectionentsize	8
	.align		4
        /*0000*/ 	.word	0x00000000
	.align		4
        /*0004*/ 	.word	0xffffffff
	.align		4
        /*0008*/ 	.word	0x00000000
	.align		4
        /*000c*/ 	.word	0xfffffffe
	.align		4
        /*0010*/ 	.word	0x00000000
	.align		4
        /*0014*/ 	.word	0xfffffffd
	.align		4
        /*0018*/ 	.word	0x00000000
	.align		4
        /*001c*/ 	.word	0xfffffffc


//--------------------- .nv.constant3             --------------------------
	.section	.nv.constant3,"a",@progbits
	.align	4
.nv.constant3:
	.type		constDataA,@object
	.size		constDataA,(constDataB - constDataA)
constDataA:
	.zero		16384
	.type		constDataB,@object
	.size		constDataB,(.L_1 - constDataB)
constDataB:
	.zero		16384
.L_1:


//--------------------- .text._Z9scalMult2Pf      --------------------------
	.section	.text._Z9scalMult2Pf,"ax",@progbits
	.align	128
        .global         _Z9scalMult2Pf
        .type           _Z9scalMult2Pf,@function
        .size           _Z9scalMult2Pf,(.L_x_7 - _Z9scalMult2Pf)
        .other          _Z9scalMult2Pf,@"STO_CUDA_ENTRY STV_DEFAULT"
_Z9scalMult2Pf:
.text._Z9scalMult2Pf:
[----:B------:R-:W-:Y:S01]  /*0000*/  LDC R1, c[0x0][0x37c] ;  /* 0x0000df00ff017b82 */ /* 0x000fe20000000800 */
[----:B------:R-:W0:Y:S01]  /*0010*/  S2R R0, SR_CTAID.X ;  /* 0x0000000000007919 */ /* 0x000e220000002500 */
[----:B------:R-:W0:Y:S06]  /*0020*/  LDCU UR9, c[0x0][0x360] ;  /* 0x00006c00ff0977ac */ /* 0x000e2c0008000800 */
[----:B------:R-:W1:Y:S01]  /*0030*/  S2UR UR5, SR_CgaCtaId ;  /* 0x00000000000579c3 */ /* 0x000e620000008800 */
[----:B------:R-:W0:Y:S01]  /*0040*/  S2R R5, SR_TID.X ;  /* 0x0000000000057919 */ /* 0x000e220000002100 */
[----:B------:R-:W-:-:S02]  /*0050*/  UMOV UR4, 0x400 ;  /* 0x0000040000047882 */ /* 0x000fc40000000000 */
[----:B-1----:R-:W-:Y:S01]  /*0060*/  ULEA UR5, UR5, UR4, 0x18 ;  /* 0x0000000405057291 */ /* 0x002fe2000f8ec0ff */
[----:B0-----:R-:W-:-:S05]  /*0070*/  IMAD R2, R0, UR9, R5 ;  /* 0x0000000900027c24 */ /* 0x001fca000f8e0205 */
[C---:B------:R-:W-:Y:S02]  /*0080*/  LEA R6, R5.reuse, UR5, 0x2 ;  /* 0x0000000505067c11 */ /* 0x040fe4000f8e10ff */
[----:B------:R-:W-:Y:S02]  /*0090*/  ISETP.NE.AND P0, PT, R5, RZ, PT ;  /* 0x000000ff0500720c */ /* 0x000fe40003f05270 */
[----:B------:R-:W-:-:S04]  /*00a0*/  SHF.L.U32 R2, R2, 0x2, RZ ;  /* 0x0000000202027819 */ /* 0x000fc800000006ff */
[----:B------:R-:W0:Y:S08]  /*00b0*/  LDC R3, c[0x3][R2] ;  /* 0x00c0000002037b82 */ /* 0x000e300000000800 */
[----:B------:R-:W0:Y:S02]  /*00c0*/  LDC R4, c[0x3][R2+0x4000] ;  /* 0x00d0000002047b82 */ /* 0x000e240000000800 */
[----:B0-----:R-:W-:-:S05]  /*00d0*/  FMUL R3, R3, R4 ;  /* 0x0000000403037220 */ /* 0x001fca0000400000 */
[----:B------:R0:W-:Y:S01]  /*00e0*/  STS [R6], R3 ;  /* 0x0000000306007388 */ /* 0x0001e20000000800 */
[----:B------:R-:W-:Y:S06]  /*00f0*/  BAR.SYNC.DEFER_BLOCKING 0x0 ;  /* 0x0000000000007b1d */ /* 0x000fec0000010000 */
[----:B------:R-:W-:Y:S05]  /*0100*/  @P0 EXIT ;  /* 0x000000000000094d */ /* 0x000fea0003800000 */
[----:B------:R-:W-:Y:S01]  /*0110*/  UISETP.GE.U32.AND UP0, UPT, UR9, 0x10, UPT ;  /* 0x000000100900788c */ /* 0x000fe2000bf06070 */
[----:B------:R-:W-:Y:S01]  /*0120*/  HFMA2 R19, -RZ, RZ, 0, 0 ;  /* 0x00000000ff137431 */ /* 0x000fe200000001ff */
[----:B------:R-:W-:Y:S01]  /*0130*/  ULOP3.LUT UR7, UR9, 0xf, URZ, 0xc0, !UPT ;  /* 0x0000000f09077892 */ /* 0x000fe2000f8ec0ff */
[----:B------:R-:W-:-:S06]  /*0140*/  UMOV UR4, URZ ;  /* 0x000000ff00047c82 */ /* 0x000fcc0008000000 */
[----:B------:R-:W-:Y:S05]  /*0150*/  BRA.U !UP0, `(.L_x_0) ;  /* 0x0000000108747547 */ /* 0x000fea000b800000 */
[----:B------:R-:W-:Y:S01]  /*0160*/  ULOP3.LUT UR6, UR9, 0xfffffff0, URZ, 0xc0, !UPT ;  /* 0xfffffff009067892 */ /* 0x000fe2000f8ec0ff */
[----:B------:R-:W-:Y:S01]  /*0170*/  MOV R19, RZ ;  /* 0x000000ff00137202 */ /* 0x000fe20000000f00 */
[----:B------:R-:W-:Y:S02]  /*0180*/  ULOP3.LUT UR4, UR9, 0x7f0, URZ, 0xc0, !UPT ;  /* 0x000007f009047892 */ /* 0x000fe4000f8ec0ff */
[----:B------:R-:W-:Y:S02]  /*0190*/  UIADD3 UR8, UPT, UPT, UR5, 0x20, URZ ;  /* 0x0000002005087890 */ /* 0x000fe4000fffe0ff */
[----:B------:R-:W-:-:S12]  /*01a0*/  UIADD3 UR6, UPT, UPT, -UR6, URZ, URZ ;  /* 0x000000ff06067290 */ /* 0x000fd8000fffe1ff */
.L_x_1:
[----:B------:R-:W1:Y:S01]  /*01b0*/  LDS.128 R12, [UR8+-0x20] ;  /* 0xffffe008ff0c7984 */ /* 0x000e620008000c00 */
[----:B------:R-:W-:-:S03]  /*01c0*/  UIADD3 UR6, UPT, UPT, UR6, 0x10, URZ ;  /* 0x0000001006067890 */ /* 0x000fc6000fffe0ff */
[----:B------:R-:W2:Y:S01]  /*01d0*/  LDS.128 R8, [UR8+-0x10] ;  /* 0xfffff008ff087984 */ /* 0x000ea20008000c00 */
[----:B------:R-:W-:-:S03]  /*01e0*/  UISETP.NE.AND UP0, UPT, UR6, URZ, UPT ;  /* 0x000000ff0600728c */ /* 0x000fc6000bf05270 */
[----:B0-----:R-:W0:Y:S01]  /*01f0*/  LDS.128 R4, [UR8] ;  /* 0x00000008ff047984 */ /* 0x001e220008000c00 */
[----:B-1----:R-:W-:-:S03]  /*0200*/  FADD R12, R12, R19 ;  /* 0x000000130c0c7221 */ /* 0x002fc60000000000 */
[----:B------:R-:W1:Y:S01]  /*0210*/  LDS.128 R16, [UR8+0x10] ;  /* 0x00001008ff107984 */ /* 0x000e620008000c00 */
[----:B------:R-:W-:Y:S01]  /*0220*/  UIADD3 UR8, UPT, UPT, UR8, 0x40, URZ ;  /* 0x0000004008087890 */ /* 0x000fe2000fffe0ff */
[----:B------:R-:W-:-:S04]  /*0230*/  FADD R13, R12, R13 ;  /* 0x0000000d0c0d7221 */ /* 0x000fc80000000000 */
[----:B------:R-:W-:-:S04]  /*0240*/  FADD R14, R13, R14 ;  /* 0x0000000e0d0e7221 */ /* 0x000fc80000000000 */
[----:B------:R-:W-:-:S04]  /*0250*/  FADD R15, R14, R15 ;  /* 0x0000000f0e0f7221 */ /* 0x000fc80000000000 */
[----:B--2---:R-:W-:-:S04]  /*0260*/  FADD R8, R15, R8 ;  /* 0x000000080f087221 */ /* 0x004fc80000000000 */
[----:B------:R-:W-:-:S04]  /*0270*/  FADD R9, R8, R9 ;  /* 0x0000000908097221 */ /* 0x000fc80000000000 */
[----:B------:R-:W-:-:S04]  /*0280*/  FADD R10, R9, R10 ;  /* 0x0000000a090a7221 */ /* 0x000fc80000000000 */
[----:B------:R-:W-:-:S04]  /*0290*/  FADD R11, R10, R11 ;  /* 0x0000000b0a0b7221 */ /* 0x000fc80000000000 */
[----:B0-----:R-:W-:-:S04]  /*02a0*/  FADD R4, R11, R4 ;  /* 0x000000040b047221 */ /* 0x001fc80000000000 */
[----:B------:R-:W-:-:S04]  /*02b0*/  FADD R5, R4, R5 ;  /* 0x0000000504057221 */ /* 0x000fc80000000000 */
[----:B------:R-:W-:-:S04]  /*02c0*/  FADD R6, R5, R6 ;  /* 0x0000000605067221 */ /* 0x000fc80000000000 */
[----:B------:R-:W-:-:S04]  /*02d0*/  FADD R7, R6, R7 ;  /* 0x0000000706077221 */ /* 0x000fc80000000000 */
[----:B-1----:R-:W-:-:S04]  /*02e0*/  FADD R16, R7, R16 ;  /* 0x0000001007107221 */ /* 0x002fc80000000000 */
[----:B------:R-:W-:-:S04]  /*02f0*/  FADD R17, R16, R17 ;  /* 0x0000001110117221 */ /* 0x000fc80000000000 */
[----:B------:R-:W-:-:S04]  /*0300*/  FADD R18, R17, R18 ;  /* 0x0000001211127221 */ /* 0x000fc80000000000 */
[----:B------:R-:W-:Y:S01]  /*0310*/  FADD R19, R18, R19 ;  /* 0x0000001312137221 */ /* 0x000fe20000000000 */
[----:B------:R-:W-:Y:S06]  /*0320*/  BRA.U UP0, `(.L_x_1) ;  /* 0xfffffffd00a07547 */ /* 0x000fec000b83ffff */
.L_x_0:
[----:B------:R-:W-:Y:S01]  /*0330*/  UISETP.NE.AND UP0, UPT, UR7, URZ, UPT ;  /* 0x000000ff0700728c */ /* 0x000fe2000bf05270 */
[----:B------:R-:W1:Y:S08]  /*0340*/  LDCU.64 UR10, c[0x0][0x358] ;  /* 0x00006b00ff0a77ac */ /* 0x000e700008000a00 */
[----:B------:R-:W-:Y:S05]  /*0350*/  BRA.U !UP0, `(.L_x_2) ;  /* 0x0000000108947547 */ /* 0x000fea000b800000 */
[----:B------:R-:W-:Y:S02]  /*0360*/  UISETP.GE.U32.AND UP0, UPT, UR7, 0x8, UPT ;  /* 0x000000080700788c */ /* 0x000fe4000bf06070 */
[----:B------:R-:W-:-:S04]  /*0370*/  ULOP3.LUT UR8, UR9, 0x7, URZ, 0xc0, !UPT ;  /* 0x0000000709087892 */ /* 0x000fc8000f8ec0ff */
[----:B------:R-:W-:-:S03]  /*0380*/  UISETP.NE.AND UP1, UPT, UR8, URZ, UPT ;  /* 0x000000ff0800728c */ /* 0x000fc6000bf25270 */
[----:B------:R-:W-:Y:S08]  /*0390*/  BRA.U !UP0, `(.L_x_3) ;  /* 0x0000000108307547 */ /* 0x000ff0000b800000 */
[----:B------:R-:W-:Y:S02]  /*03a0*/  ULEA UR6, UR4, UR5, 0x2 ;  /* 0x0000000504067291 */ /* 0x000fe4000f8e10ff */
[----:B------:R-:W-:-:S07]  /*03b0*/  UIADD3 UR4, UPT, UPT, UR4, 0x8, URZ ;  /* 0x0000000804047890 */ /* 0x000fce000fffe0ff */
[----:B------:R-:W2:Y:S04]  /*03c0*/  LDS.128 R8, [UR6] ;  /* 0x00000006ff087984 */ /* 0x000ea80008000c00 */
[----:B0-----:R-:W0:Y:S01]  /*03d0*/  LDS.128 R4, [UR6+0x10] ;  /* 0x00001006ff047984 */ /* 0x001e220008000c00 */
[----:B--2---:R-:W-:-:S04]  /*03e0*/  FADD R8, R19, R8 ;  /* 0x0000000813087221 */ /* 0x004fc80000000000 */
[----:B------:R-:W-:-:S04]  /*03f0*/  FADD R9, R8, R9 ;  /* 0x0000000908097221 */ /* 0x000fc80000000000 */
[----:B------:R-:W-:-:S04]  /*0400*/  FADD R10, R9, R10 ;  /* 0x0000000a090a7221 */ /* 0x000fc80000000000 */
[----:B------:R-:W-:-:S04]  /*0410*/  FADD R11, R10, R11 ;  /* 0x0000000b0a0b7221 */ /* 0x000fc80000000000 */
[----:B0-----:R-:W-:-:S04]  /*0420*/  FADD R4, R11, R4 ;  /* 0x000000040b047221 */ /* 0x001fc80000000000 */
[----:B------:R-:W-:-:S04]  /*0430*/  FADD R5, R4, R5 ;  /* 0x0000000504057221 */ /* 0x000fc80000000000 */
[----:B------:R-:W-:-:S04]  /*0440*/  FADD R6, R5, R6 ;  /* 0x0000000605067221 */ /* 0x000fc80000000000 */
[----:B------:R-:W-:-:S07]  /*0450*/  FADD R19, R6, R7 ;  /* 0x0000000706137221 */ /* 0x000fce0000000000 */
.L_x_3:
[----:B------:R-:W-:Y:S05]  /*0460*/  BRA.U !UP1, `(.L_x_2) ;  /* 0x0000000109507547 */ /* 0x000fea000b800000 */
[----:B------:R-:W-:Y:S02]  /*0470*/  UISETP.GE.U32.AND UP0, UPT, UR8, 0x4, UPT ;  /* 0x000000040800788c */ /* 0x000fe4000bf06070 */
[----:B------:R-:W-:-:S04]  /*0480*/  ULOP3.LUT UR6, UR9, 0x3, URZ, 0xc0, !UPT ;  /* 0x0000000309067892 */ /* 0x000fc8000f8ec0ff */
[----:B------:R-:W-:-:S03]  /*0490*/  UISETP.NE.AND UP1, UPT, UR6, URZ, UPT ;  /* 0x000000ff0600728c */ /* 0x000fc6000bf25270 */
[----:B------:R-:W-:Y:S08]  /*04a0*/  BRA.U !UP0, `(.L_x_4) ;  /* 0x00000001081c7547 */ /* 0x000ff0000b800000 */
[----:B------:R-:W-:Y:S02]  /*04b0*/  ULEA UR7, UR4, UR5, 0x2 ;  /* 0x0000000504077291 */ /* 0x000fe4000f8e10ff */
[----:B------:R-:W-:-:S07]  /*04c0*/  UIADD3 UR4, UPT, UPT, UR4, 0x4, URZ ;  /* 0x0000000404047890 */ /* 0x000fce000fffe0ff */
[----:B0-----:R-:W0:Y:S02]  /*04d0*/  LDS.128 R4, [UR7] ;  /* 0x00000007ff047984 */ /* 0x001e240008000c00 */
[----:B0-----:R-:W-:-:S04]  /*04e0*/  FADD R4, R19, R4 ;  /* 0x0000000413047221 */ /* 0x001fc80000000000 */
[----:B------:R-:W-:-:S04]  /*04f0*/  FADD R5, R4, R5 ;  /* 0x0000000504057221 */ /* 0x000fc80000000000 */
[----:B------:R-:W-:-:S04]  /*0500*/  FADD R6, R5, R6 ;  /* 0x0000000605067221 */ /* 0x000fc80000000000 */
[----:B------:R-:W-:-:S07]  /*0510*/  FADD R19, R6, R7 ;  /* 0x0000000706137221 */ /* 0x000fce0000000000 */
.L_x_4:
[----:B------:R-:W-:Y:S05]  /*0520*/  BRA.U !UP1, `(.L_x_2) ;  /* 0x0000000109207547 */ /* 0x000fea000b800000 */
[----:B------:R-:W-:Y:S02]  /*0530*/  ULEA UR4, UR4, UR5, 0x2 ;  /* 0x0000000504047291 */ /* 0x000fe4000f8e10ff */
[----:B------:R-:W-:-:S12]  /*0540*/  UIADD3 UR6, UPT, UPT, -UR6, URZ, URZ ;  /* 0x000000ff06067290 */ /* 0x000fd8000fffe1ff */
.L_x_5:
[----:B------:R-:W2:Y:S01]  /*0550*/  LDS R2, [UR4] ;  /* 0x00000004ff027984 */ /* 0x000ea20008000800 */
[----:B------:R-:W-:Y:S02]  /*0560*/  UIADD3 UR6, UPT, UPT, UR6, 0x1, URZ ;  /* 0x0000000106067890 */ /* 0x000fe4000fffe0ff */
[----:B------:R-:W-:Y:S02]  /*0570*/  UIADD3 UR4, UPT, UPT, UR4, 0x4, URZ ;  /* 0x0000000404047890 */ /* 0x000fe4000fffe0ff */
[----:B------:R-:W-:Y:S01]  /*0580*/  UISETP.NE.AND UP0, UPT, UR6, URZ, UPT ;  /* 0x000000ff0600728c */ /* 0x000fe2000bf05270 */
[----:B--2---:R-:W-:-:S08]  /*0590*/  FADD R19, R2, R19 ;  /* 0x0000001302137221 */ /* 0x004fd00000000000 */
[----:B------:R-:W-:Y:S05]  /*05a0*/  BRA.U UP0, `(.L_x_5) ;  /* 0xfffffffd00e87547 */ /* 0x000fea000b83ffff */
.L_x_2:
[----:B0-----:R-:W0:Y:S02]  /*05b0*/  LDC.64 R2, c[0x0][0x380] ;  /* 0x0000e000ff027b82 */ /* 0x001e240000000a00 */
[----:B0-----:R-:W-:-:S05]  /*05c0*/  IMAD.WIDE.U32 R2, R0, 0x4, R2 ;  /* 0x0000000400027825 */ /* 0x001fca00078e0002 */
[----:B-1----:R-:W-:Y:S01]  /*05d0*/  STG.E desc[UR10][R2.64], R19 ;  /* 0x0000001302007986 */ /* 0x002fe2000c10190a */
[----:B------:R-:W-:Y:S05]  /*05e0*/  EXIT ;  /* 0x000000000000794d */ /* 0x000fea0003800000 */
.L_x_6:
[----:B------:R-:W-:-:S00]  /*05f0*/  BRA `(.L_x_6) ;  /* 0xfffffffc00fc7947 */ /* 0x000fc0000383ffff */
[----:B------:R-:W-:-:S00]  /*0600*/  NOP ;  /* 0x0000000000007918 */ /* 0x000fc00000000000 */
[----:B------:R-:W-:-:S00]  /*0610*/  NOP ;  /* 0x0000000000007918 */ /* 0x000fc00000000000 */
[----:B------:R-:W-:-:S00]  /*0620*/  NOP ;  /* 0x0000000000007918 */ /* 0x000fc00000000000 */
[----:B------:R-:W-:-:S00]  /*0630*/  NOP ;  /* 0x0000000000007918 */ /* 0x000fc00000000000 */
[----:B------:R-:W-:-:S00]  /*0640*/  NOP ;  /* 0x0000000000007918 */ /* 0x000fc00000000000 */
[----:B------:R-:W-:-:S00]  /*0650*/  NOP ;  /* 0x0000000000007918 */ /* 0x000fc00000000000 */
[----:B------:R-:W-:-:S00]  /*0660*/  NOP ;  /* 0x0000000000007918 */ /* 0x000fc00000000000 */
[----:B------:R-:W-:-:S00]  /*0670*/  NOP ;  /* 0x0000000000007918 */ /* 0x000fc00000000000 */
.L_x_7:


//--------------------- .nv.shared._Z9scalMult2Pf --------------------------
	.section	.nv.shared._Z9scalMult2Pf,"aw",@nobits
	.sectionflags	@""
	.align	4
.nv.shared._Z9scalMult2Pf:
	.zero		1152


//--------------------- .nv.shared.reserved.0     --------------------------
	.section	.nv.shared.reserved.0,"aw",@nobits
	.weak		__nv_reservedSMEM_offset_0_alias
	.size		__nv_reservedSMEM_offset_0_alias, 0, 64
	.other		__nv_reservedSMEM_offset_0_alias,@"STO_CUDA_RESERVED_SHARED STV_DEFAULT"
__nv_reservedSMEM_offset_0_alias:
	.zero		0
	.zero		64


//--------------------- .nv.constant0._Z9scalMult2Pf --------------------------
	.section	.nv.constant0._Z9scalMult2Pf,"a",@progbits
	.sectionflags	@""
	.align	4
.nv.constant0._Z9scalMult2Pf:
	.zero		904


//--------------------- SYMBOLS --------------------------

	.type		.nv.reservedSmem.offset0,@object
	.size		.nv.reservedSmem.offset0,0x4
	.type		.nv.reservedSmem.cap,@object
	.size		.nv.reservedSmem.cap,0x4
